//
// Generated by NVIDIA NVVM Compiler
//
// Compiler Build ID: CL-36424714
// Cuda compilation tools, release 13.0, V13.0.88
// Based on NVVM 20.0.0
//

.version 9.0
.target sm_100
.address_size 64

	// .globl	_Z13SpMVKernelCOOPiS_PfS0_S0_i

.visible .entry _Z13SpMVKernelCOOPiS_PfS0_S0_i(
	.param .u64 .ptr .align 1 _Z13SpMVKernelCOOPiS_PfS0_S0_i_param_0,
	.param .u64 .ptr .align 1 _Z13SpMVKernelCOOPiS_PfS0_S0_i_param_1,
	.param .u64 .ptr .align 1 _Z13SpMVKernelCOOPiS_PfS0_S0_i_param_2,
	.param .u64 .ptr .align 1 _Z13SpMVKernelCOOPiS_PfS0_S0_i_param_3,
	.param .u64 .ptr .align 1 _Z13SpMVKernelCOOPiS_PfS0_S0_i_param_4,
	.param .u32 _Z13SpMVKernelCOOPiS_PfS0_S0_i_param_5
)
{
	.reg .pred 	%p<2>;
	.reg .b32 	%r<8>;
	.reg .b32 	%f<5>;
	.reg .b64 	%rd<19>;

	ld.param.u64 	%rd1, [_Z13SpMVKernelCOOPiS_PfS0_S0_i_param_0];
	ld.param.u64 	%rd2, [_Z13SpMVKernelCOOPiS_PfS0_S0_i_param_1];
	ld.param.u64 	%rd3, [_Z13SpMVKernelCOOPiS_PfS0_S0_i_param_2];
	ld.param.u64 	%rd4, [_Z13SpMVKernelCOOPiS_PfS0_S0_i_param_3];
	ld.param.u64 	%rd5, [_Z13SpMVKernelCOOPiS_PfS0_S0_i_param_4];
	ld.param.u32 	%r2, [_Z13SpMVKernelCOOPiS_PfS0_S0_i_param_5];
	mov.u32 	%r3, %ntid.x;
	mov.u32 	%r4, %ctaid.x;
	mov.u32 	%r5, %tid.x;
	mad.lo.s32 	%r1, %r3, %r4, %r5;
	setp.ge.s32 	%p1, %r1, %r2;
	@%p1 bra 	$L__BB0_2;
	cvta.to.global.u64 	%rd6, %rd1;
	cvta.to.global.u64 	%rd7, %rd3;
	cvta.to.global.u64 	%rd8, %rd2;
	cvta.to.global.u64 	%rd9, %rd4;
	cvta.to.global.u64 	%rd10, %rd5;
	mul.wide.s32 	%rd11, %r1, 4;
	add.s64 	%rd12, %rd6, %rd11;
	ld.global.u32 	%r6, [%rd12];
	mul.wide.s32 	%rd13, %r6, 4;
	add.s64 	%rd14, %rd10, %rd13;
	add.s64 	%rd15, %rd7, %rd11;
	ld.global.f32 	%f1, [%rd15];
	add.s64 	%rd16, %rd8, %rd11;
	ld.global.u32 	%r7, [%rd16];
	mul.wide.s32 	%rd17, %r7, 4;
	add.s64 	%rd18, %rd9, %rd17;
	ld.global.f32 	%f2, [%rd18];
	mul.f32 	%f3, %f1, %f2;
	atom.global.add.f32 	%f4, [%rd14], %f3;
$L__BB0_2:
	ret;

}
	// .globl	_Z15SpMVKernelNaivePfS_S_ii
.visible .entry _Z15SpMVKernelNaivePfS_S_ii(
	.param .u64 .ptr .align 1 _Z15SpMVKernelNaivePfS_S_ii_param_0,
	.param .u64 .ptr .align 1 _Z15SpMVKernelNaivePfS_S_ii_param_1,
	.param .u64 .ptr .align 1 _Z15SpMVKernelNaivePfS_S_ii_param_2,
	.param .u32 _Z15SpMVKernelNaivePfS_S_ii_param_3,
	.param .u32 _Z15SpMVKernelNaivePfS_S_ii_param_4
)
{
	.reg .pred 	%p<11>;
	.reg .b32 	%r<38>;
	.reg .b32 	%f<112>;
	.reg .b64 	%rd<31>;

	ld.param.u64 	%rd11, [_Z15SpMVKernelNaivePfS_S_ii_param_0];
	ld.param.u64 	%rd12, [_Z15SpMVKernelNaivePfS_S_ii_param_1];
	ld.param.u64 	%rd10, [_Z15SpMVKernelNaivePfS_S_ii_param_2];
	ld.param.u32 	%r24, [_Z15SpMVKernelNaivePfS_S_ii_param_3];
	ld.param.u32 	%r23, [_Z15SpMVKernelNaivePfS_S_ii_param_4];
	cvta.to.global.u64 	%rd1, %rd12;
	cvta.to.global.u64 	%rd2, %rd11;
	mov.u32 	%r25, %ntid.x;
	mov.u32 	%r26, %ctaid.x;
	mov.u32 	%r27, %tid.x;
	mad.lo.s32 	%r1, %r25, %r26, %r27;
	setp.ge.s32 	%p1, %r1, %r24;
	@%p1 bra 	$L__BB1_15;
	setp.lt.s32 	%p2, %r23, 1;
	mov.f32 	%f111, 0f00000000;
	@%p2 bra 	$L__BB1_14;
	mul.lo.s32 	%r2, %r23, %r1;
	and.b32  	%r3, %r23, 15;
	setp.lt.u32 	%p3, %r23, 16;
	mov.f32 	%f111, 0f00000000;
	mov.b32 	%r34, 0;
	@%p3 bra 	$L__BB1_5;
	and.b32  	%r34, %r23, 2147483632;
	neg.s32 	%r32, %r34;
	add.s64 	%rd3, %rd2, 32;
	add.s64 	%rd29, %rd1, 32;
	mov.f32 	%f111, 0f00000000;
	mov.u32 	%r31, %r2;
$L__BB1_4:
	.pragma "nounroll";
	mul.wide.s32 	%rd13, %r31, 4;
	add.s64 	%rd14, %rd3, %rd13;
	ld.global.f32 	%f18, [%rd14+-32];
	ld.global.f32 	%f19, [%rd29+-32];
	fma.rn.f32 	%f20, %f18, %f19, %f111;
	ld.global.f32 	%f21, [%rd14+-28];
	ld.global.f32 	%f22, [%rd29+-28];
	fma.rn.f32 	%f23, %f21, %f22, %f20;
	ld.global.f32 	%f24, [%rd14+-24];
	ld.global.f32 	%f25, [%rd29+-24];
	fma.rn.f32 	%f26, %f24, %f25, %f23;
	ld.global.f32 	%f27, [%rd14+-20];
	ld.global.f32 	%f28, [%rd29+-20];
	fma.rn.f32 	%f29, %f27, %f28, %f26;
	ld.global.f32 	%f30, [%rd14+-16];
	ld.global.f32 	%f31, [%rd29+-16];
	fma.rn.f32 	%f32, %f30, %f31, %f29;
	ld.global.f32 	%f33, [%rd14+-12];
	ld.global.f32 	%f34, [%rd29+-12];
	fma.rn.f32 	%f35, %f33, %f34, %f32;
	ld.global.f32 	%f36, [%rd14+-8];
	ld.global.f32 	%f37, [%rd29+-8];
	fma.rn.f32 	%f38, %f36, %f37, %f35;
	ld.global.f32 	%f39, [%rd14+-4];
	ld.global.f32 	%f40, [%rd29+-4];
	fma.rn.f32 	%f41, %f39, %f40, %f38;
	ld.global.f32 	%f42, [%rd14];
	ld.global.f32 	%f43, [%rd29];
	fma.rn.f32 	%f44, %f42, %f43, %f41;
	ld.global.f32 	%f45, [%rd14+4];
	ld.global.f32 	%f46, [%rd29+4];
	fma.rn.f32 	%f47, %f45, %f46, %f44;
	ld.global.f32 	%f48, [%rd14+8];
	ld.global.f32 	%f49, [%rd29+8];
	fma.rn.f32 	%f50, %f48, %f49, %f47;
	ld.global.f32 	%f51, [%rd14+12];
	ld.global.f32 	%f52, [%rd29+12];
	fma.rn.f32 	%f53, %f51, %f52, %f50;
	ld.global.f32 	%f54, [%rd14+16];
	ld.global.f32 	%f55, [%rd29+16];
	fma.rn.f32 	%f56, %f54, %f55, %f53;
	ld.global.f32 	%f57, [%rd14+20];
	ld.global.f32 	%f58, [%rd29+20];
	fma.rn.f32 	%f59, %f57, %f58, %f56;
	ld.global.f32 	%f60, [%rd14+24];
	ld.global.f32 	%f61, [%rd29+24];
	fma.rn.f32 	%f62, %f60, %f61, %f59;
	ld.global.f32 	%f63, [%rd14+28];
	ld.global.f32 	%f64, [%rd29+28];
	fma.rn.f32 	%f111, %f63, %f64, %f62;
	add.s32 	%r32, %r32, 16;
	add.s32 	%r31, %r31, 16;
	add.s64 	%rd29, %rd29, 64;
	setp.ne.s32 	%p4, %r32, 0;
	@%p4 bra 	$L__BB1_4;
$L__BB1_5:
	setp.eq.s32 	%p5, %r3, 0;
	@%p5 bra 	$L__BB1_14;
	and.b32  	%r11, %r23, 7;
	setp.lt.u32 	%p6, %r3, 8;
	@%p6 bra 	$L__BB1_8;
	add.s32 	%r29, %r34, %r2;
	mul.wide.s32 	%rd15, %r29, 4;
	add.s64 	%rd16, %rd2, %rd15;
	ld.global.f32 	%f66, [%rd16];
	mul.wide.u32 	%rd17, %r34, 4;
	add.s64 	%rd18, %rd1, %rd17;
	ld.global.f32 	%f67, [%rd18];
	fma.rn.f32 	%f68, %f66, %f67, %f111;
	ld.global.f32 	%f69, [%rd16+4];
	ld.global.f32 	%f70, [%rd18+4];
	fma.rn.f32 	%f71, %f69, %f70, %f68;
	ld.global.f32 	%f72, [%rd16+8];
	ld.global.f32 	%f73, [%rd18+8];
	fma.rn.f32 	%f74, %f72, %f73, %f71;
	ld.global.f32 	%f75, [%rd16+12];
	ld.global.f32 	%f76, [%rd18+12];
	fma.rn.f32 	%f77, %f75, %f76, %f74;
	ld.global.f32 	%f78, [%rd16+16];
	ld.global.f32 	%f79, [%rd18+16];
	fma.rn.f32 	%f80, %f78, %f79, %f77;
	ld.global.f32 	%f81, [%rd16+20];
	ld.global.f32 	%f82, [%rd18+20];
	fma.rn.f32 	%f83, %f81, %f82, %f80;
	ld.global.f32 	%f84, [%rd16+24];
	ld.global.f32 	%f85, [%rd18+24];
	fma.rn.f32 	%f86, %f84, %f85, %f83;
	ld.global.f32 	%f87, [%rd16+28];
	ld.global.f32 	%f88, [%rd18+28];
	fma.rn.f32 	%f111, %f87, %f88, %f86;
	add.s32 	%r34, %r34, 8;
$L__BB1_8:
	setp.eq.s32 	%p7, %r11, 0;
	@%p7 bra 	$L__BB1_14;
	and.b32  	%r14, %r23, 3;
	setp.lt.u32 	%p8, %r11, 4;
	@%p8 bra 	$L__BB1_11;
	add.s32 	%r30, %r34, %r2;
	mul.wide.s32 	%rd19, %r30, 4;
	add.s64 	%rd20, %rd2, %rd19;
	ld.global.f32 	%f90, [%rd20];
	mul.wide.u32 	%rd21, %r34, 4;
	add.s64 	%rd22, %rd1, %rd21;
	ld.global.f32 	%f91, [%rd22];
	fma.rn.f32 	%f92, %f90, %f91, %f111;
	ld.global.f32 	%f93, [%rd20+4];
	ld.global.f32 	%f94, [%rd22+4];
	fma.rn.f32 	%f95, %f93, %f94, %f92;
	ld.global.f32 	%f96, [%rd20+8];
	ld.global.f32 	%f97, [%rd22+8];
	fma.rn.f32 	%f98, %f96, %f97, %f95;
	ld.global.f32 	%f99, [%rd20+12];
	ld.global.f32 	%f100, [%rd22+12];
	fma.rn.f32 	%f111, %f99, %f100, %f98;
	add.s32 	%r34, %r34, 4;
$L__BB1_11:
	setp.eq.s32 	%p9, %r14, 0;
	@%p9 bra 	$L__BB1_14;
	mul.wide.u32 	%rd23, %r34, 4;
	add.s64 	%rd30, %rd1, %rd23;
	add.s32 	%r37, %r34, %r2;
	neg.s32 	%r36, %r14;
$L__BB1_13:
	.pragma "nounroll";
	mul.wide.s32 	%rd24, %r37, 4;
	add.s64 	%rd25, %rd2, %rd24;
	ld.global.f32 	%f101, [%rd25];
	ld.global.f32 	%f102, [%rd30];
	fma.rn.f32 	%f111, %f101, %f102, %f111;
	add.s64 	%rd30, %rd30, 4;
	add.s32 	%r37, %r37, 1;
	add.s32 	%r36, %r36, 1;
	setp.ne.s32 	%p10, %r36, 0;
	@%p10 bra 	$L__BB1_13;
$L__BB1_14:
	cvta.to.global.u64 	%rd26, %rd10;
	mul.wide.s32 	%rd27, %r1, 4;
	add.s64 	%rd28, %rd26, %rd27;
	st.global.f32 	[%rd28], %f111;
$L__BB1_15:
	ret;

}


// ===== COMPILED SASS (sm_100) =====

	.target	sm_100

	.elftype	@"ET_EXEC"


//--------------------- .note.nv.tkinfo           --------------------------
	.section	.note.nv.tkinfo,"",@"SHT_NOTE"
	.sectionflags	@"SHF_NOTE_NV_TKINFO"
	.tkinfo
        /*0018*/ 	.word	0x00000002
        /*0030*/ 	.string	""
        /*0030*/ 	.string	"ptxas"
        /*0030*/ 	.string	"Cuda compilation tools, release 13.0, V13.0.88"
        /*0030*/ 	.string	"Build cuda_13.0.r13.0/compiler.36424714_0"
        /*0030*/ 	.string	"-arch sm_100 -m 64 "



//--------------------- .note.nv.cuinfo           --------------------------
	.section	.note.nv.cuinfo,"",@"SHT_NOTE"
	.sectionflags	@"SHF_NOTE_NV_CUINFO"
        /*0018*/ 	.short	0x0002
        /*001a*/ 	.short	0x0064
        /*001c*/ 	.short	0x0082
	.zero		2


//--------------------- .nv.info                  --------------------------
	.section	.nv.info,"",@"SHT_CUDA_INFO"
	.align	4


	//----- nvinfo : EIATTR_REGCOUNT
	.align		4
        /*0000*/ 	.byte	0x04, 0x2f
        /*0002*/ 	.short	(.L_1 - .L_0)
	.align		4
.L_0:
        /*0004*/ 	.word	index@(_Z13SpMVKernelCOOPiS_PfS0_S0_i)
        /*0008*/ 	.word	0x0000000e


	//----- nvinfo : EIATTR_FRAME_SIZE
	.align		4
.L_1:
        /*000c*/ 	.byte	0x04, 0x11
        /*000e*/ 	.short	(.L_3 - .L_2)
	.align		4
.L_2:
        /*0010*/ 	.word	index@(_Z13SpMVKernelCOOPiS_PfS0_S0_i)
        /*0014*/ 	.word	0x00000000


	//----- nvinfo : EIATTR_REGCOUNT
	.align		4
.L_3:
        /*0018*/ 	.byte	0x04, 0x2f
        /*001a*/ 	.short	(.L_5 - .L_4)
	.align		4
.L_4:
        /*001c*/ 	.word	index@(_Z15SpMVKernelNaivePfS_S_ii)
        /*0020*/ 	.word	0x0000001e


	//----- nvinfo : EIATTR_FRAME_SIZE
	.align		4
.L_5:
        /*0024*/ 	.byte	0x04, 0x11
        /*0026*/ 	.short	(.L_7 - .L_6)
	.align		4
.L_6:
        /*0028*/ 	.word	index@(_Z15SpMVKernelNaivePfS_S_ii)
        /*002c*/ 	.word	0x00000000


	//----- nvinfo : EIATTR_MIN_STACK_SIZE
	.align		4
.L_7:
        /*0030*/ 	.byte	0x04, 0x12
        /*0032*/ 	.short	(.L_9 - .L_8)
	.align		4
.L_8:
        /*0034*/ 	.word	index@(_Z15SpMVKernelNaivePfS_S_ii)
        /*0038*/ 	.word	0x00000000


	//----- nvinfo : EIATTR_MIN_STACK_SIZE
	.align		4
.L_9:
        /*003c*/ 	.byte	0x04, 0x12
        /*003e*/ 	.short	(.L_11 - .L_10)
	.align		4
.L_10:
        /*0040*/ 	.word	index@(_Z13SpMVKernelCOOPiS_PfS0_S0_i)
        /*0044*/ 	.word	0x00000000
.L_11:


//--------------------- .nv.compat                --------------------------
	.section	.nv.compat,"",@"SHT_CUDA_COMPAT_INFO"
	.align	4
        /*0000*/ 	.byte	0x02, 0x09, 0x00, 0x00, 0x02, 0x02, 0x01, 0x00, 0x02, 0x05, 0x05, 0x00, 0x03, 0x07, 0x01, 0x01
        /*0010*/ 	.byte	0x02, 0x03, 0x00, 0x00, 0x02, 0x06, 0x01, 0x00, 0x04, 0x0b, 0x08, 0x00, 0x09, 0x00, 0x00, 0x00
        /*0020*/ 	.byte	0x00, 0x00, 0x00, 0x00


//--------------------- .nv.info._Z15SpMVKernelNaivePfS_S_ii --------------------------
	.section	.nv.info._Z15SpMVKernelNaivePfS_S_ii,"",@"SHT_CUDA_INFO"
	.sectionflags	@""
	.align	4


	//----- nvinfo : EIATTR_CUDA_API_VERSION
	.align		4
        /*0000*/ 	.byte	0x04, 0x37
        /*0002*/ 	.short	(.L_13 - .L_12)
.L_12:
        /*0004*/ 	.word	0x00000082


	//----- nvinfo : EIATTR_KPARAM_INFO
	.align		4
.L_13:
        /*0008*/ 	.byte	0x04, 0x17
        /*000a*/ 	.short	(.L_15 - .L_14)
.L_14:
        /*000c*/ 	.word	0x00000000
        /*0010*/ 	.short	0x0004
        /*0012*/ 	.short	0x001c
        /*0014*/ 	.byte	0x00, 0xf0, 0x11, 0x00


	//----- nvinfo : EIATTR_KPARAM_INFO
	.align		4
.L_15:
        /*0018*/ 	.byte	0x04, 0x17
        /*001a*/ 	.short	(.L_17 - .L_16)
.L_16:
        /*001c*/ 	.word	0x00000000
        /*0020*/ 	.short	0x0003
        /*0022*/ 	.short	0x0018
        /*0024*/ 	.byte	0x00, 0xf0, 0x11, 0x00


	//----- nvinfo : EIATTR_KPARAM_INFO
	.align		4
.L_17:
        /*0028*/ 	.byte	0x04, 0x17
        /*002a*/ 	.short	(.L_19 - .L_18)
.L_18:
        /*002c*/ 	.word	0x00000000
        /*0030*/ 	.short	0x0002
        /*0032*/ 	.short	0x0010
        /*0034*/ 	.byte	0x00, 0xf5, 0x21, 0x00


	//----- nvinfo : EIATTR_KPARAM_INFO
	.align		4
.L_19:
        /*0038*/ 	.byte	0x04, 0x17
        /*003a*/ 	.short	(.L_21 - .L_20)
.L_20:
        /*003c*/ 	.word	0x00000000
        /*0040*/ 	.short	0x0001
        /*0042*/ 	.short	0x0008
        /*0044*/ 	.byte	0x00, 0xf5, 0x21, 0x00


	//----- nvinfo : EIATTR_KPARAM_INFO
	.align		4
.L_21:
        /*0048*/ 	.byte	0x04, 0x17
        /*004a*/ 	.short	(.L_23 - .L_22)
.L_22:
        /*004c*/ 	.word	0x00000000
        /*0050*/ 	.short	0x0000
        /*0052*/ 	.short	0x0000
        /*0054*/ 	.byte	0x00, 0xf5, 0x21, 0x00


	//----- nvinfo : EIATTR_SPARSE_MMA_MASK
	.align		4
.L_23:
        /*0058*/ 	.byte	0x03, 0x50
        /*005a*/ 	.short	0x0000


	//----- nvinfo : EIATTR_MAXREG_COUNT
	.align		4
        /*005c*/ 	.byte	0x03, 0x1b
        /*005e*/ 	.short	0x00ff


	//----- nvinfo : EIATTR_MERCURY_ISA_VERSION
	.align		4
        /*0060*/ 	.byte	0x03, 0x5f
        /*0062*/ 	.short	0x0101


	//----- nvinfo : EIATTR_VRC_CTA_INIT_COUNT
	.align		4
        /*0064*/ 	.byte	0x02, 0x4a
	.zero		1
	.zero		1


	//----- nvinfo : EIATTR_EXIT_INSTR_OFFSETS
	.align		4
        /*0068*/ 	.byte	0x04, 0x1c
        /*006a*/ 	.short	(.L_25 - .L_24)


	//   ....[0]....
.L_24:
        /*006c*/ 	.word	0x00000070


	//   ....[1]....
        /*0070*/ 	.word	0x00000a90


	//----- nvinfo : EIATTR_CBANK_PARAM_SIZE
	.align		4
.L_25:
        /*0074*/ 	.byte	0x03, 0x19
        /*0076*/ 	.short	0x0020


	//----- nvinfo : EIATTR_PARAM_CBANK
	.align		4
        /*0078*/ 	.byte	0x04, 0x0a
        /*007a*/ 	.short	(.L_27 - .L_26)
	.align		4
.L_26:
        /*007c*/ 	.word	index@(.nv.constant0._Z15SpMVKernelNaivePfS_S_ii)
        /*0080*/ 	.short	0x0380
        /*0082*/ 	.short	0x0020


	//----- nvinfo : EIATTR_SW_WAR
	.align		4
.L_27:
        /*0084*/ 	.byte	0x04, 0x36
        /*0086*/ 	.short	(.L_29 - .L_28)
.L_28:
        /*0088*/ 	.word	0x00000008
.L_29:


//--------------------- .nv.info._Z13SpMVKernelCOOPiS_PfS0_S0_i --------------------------
	.section	.nv.info._Z13SpMVKernelCOOPiS_PfS0_S0_i,"",@"SHT_CUDA_INFO"
	.sectionflags	@""
	.align	4


	//----- nvinfo : EIATTR_CUDA_API_VERSION
	.align		4
        /*0000*/ 	.byte	0x04, 0x37
        /*0002*/ 	.short	(.L_31 - .L_30)
.L_30:
        /*0004*/ 	.word	0x00000082


	//----- nvinfo : EIATTR_KPARAM_INFO
	.align		4
.L_31:
        /*0008*/ 	.byte	0x04, 0x17
        /*000a*/ 	.short	(.L_33 - .L_32)
.L_32:
        /*000c*/ 	.word	0x00000000
        /*0010*/ 	.short	0x0005
        /*0012*/ 	.short	0x0028
        /*0014*/ 	.byte	0x00, 0xf0, 0x11, 0x00


	//----- nvinfo : EIATTR_KPARAM_INFO
	.align		4
.L_33:
        /*0018*/ 	.byte	0x04, 0x17
        /*001a*/ 	.short	(.L_35 - .L_34)
.L_34:
        /*001c*/ 	.word	0x00000000
        /*0020*/ 	.short	0x0004
        /*0022*/ 	.short	0x0020
        /*0024*/ 	.byte	0x00, 0xf5, 0x21, 0x00


	//----- nvinfo : EIATTR_KPARAM_INFO
	.align		4
.L_35:
        /*0028*/ 	.byte	0x04, 0x17
        /*002a*/ 	.short	(.L_37 - .L_36)
.L_36:
        /*002c*/ 	.word	0x00000000
        /*0030*/ 	.short	0x0003
        /*0032*/ 	.short	0x0018
        /*0034*/ 	.byte	0x00, 0xf5, 0x21, 0x00


	//----- nvinfo : EIATTR_KPARAM_INFO
	.align		4
.L_37:
        /*0038*/ 	.byte	0x04, 0x17
        /*003a*/ 	.short	(.L_39 - .L_38)
.L_38:
        /*003c*/ 	.word	0x00000000
        /*0040*/ 	.short	0x0002
        /*0042*/ 	.short	0x0010
        /*0044*/ 	.byte	0x00, 0xf5, 0x21, 0x00


	//----- nvinfo : EIATTR_KPARAM_INFO
	.align		4
.L_39:
        /*0048*/ 	.byte	0x04, 0x17
        /*004a*/ 	.short	(.L_41 - .L_40)
.L_40:
        /*004c*/ 	.word	0x00000000
        /*0050*/ 	.short	0x0001
        /*0052*/ 	.short	0x0008
        /*0054*/ 	.byte	0x00, 0xf5, 0x21, 0x00


	//----- nvinfo : EIATTR_KPARAM_INFO
	.align		4
.L_41:
        /*0058*/ 	.byte	0x04, 0x17
        /*005a*/ 	.short	(.L_43 - .L_42)
.L_42:
        /*005c*/ 	.word	0x00000000
        /*0060*/ 	.short	0x0000
        /*0062*/ 	.short	0x0000
        /*0064*/ 	.byte	0x00, 0xf5, 0x21, 0x00


	//----- nvinfo : EIATTR_SPARSE_MMA_MASK
	.align		4
.L_43:
        /*0068*/ 	.byte	0x03, 0x50
        /*006a*/ 	.short	0x0000


	//----- nvinfo : EIATTR_MAXREG_COUNT
	.align		4
        /*006c*/ 	.byte	0x03, 0x1b
        /*006e*/ 	.short	0x00ff


	//----- nvinfo : EIATTR_MERCURY_ISA_VERSION
	.align		4
        /*0070*/ 	.byte	0x03, 0x5f
        /*0072*/ 	.short	0x0101


	//----- nvinfo : EIATTR_VRC_CTA_INIT_COUNT
	.align		4
        /*0074*/ 	.byte	0x02, 0x4a
	.zero		1
	.zero		1


	//----- nvinfo : EIATTR_EXIT_INSTR_OFFSETS
	.align		4
        /*0078*/ 	.byte	0x04, 0x1c
        /*007a*/ 	.short	(.L_45 - .L_44)


	//   ....[0]....
.L_44:
        /*007c*/ 	.word	0x00000070


	//   ....[1]....
        /*0080*/ 	.word	0x00000190


	//----- nvinfo : EIATTR_CBANK_PARAM_SIZE
	.align		4
.L_45:
        /*0084*/ 	.byte	0x03, 0x19
        /*0086*/ 	.short	0x002c


	//----- nvinfo : EIATTR_PARAM_CBANK
	.align		4
        /*0088*/ 	.byte	0x04, 0x0a
        /*008a*/ 	.short	(.L_47 - .L_46)
	.align		4
.L_46:
        /*008c*/ 	.word	index@(.nv.constant0._Z13SpMVKernelCOOPiS_PfS0_S0_i)
        /*0090*/ 	.short	0x0380
        /*0092*/ 	.short	0x002c


	//----- nvinfo : EIATTR_SW_WAR
	.align		4
.L_47:
        /*0094*/ 	.byte	0x04, 0x36
        /*0096*/ 	.short	(.L_49 - .L_48)
.L_48:
        /*0098*/ 	.word	0x00000008
.L_49:


//--------------------- .nv.callgraph             --------------------------
	.section	.nv.callgraph,"",@"SHT_CUDA_CALLGRAPH"
	.align	4
	.sectionentsize	8
	.align		4
        /*0000*/ 	.word	0x00000000
	.align		4
        /*0004*/ 	.word	0xffffffff
	.align		4
        /*0008*/ 	.word	0x00000000
	.align		4
        /*000c*/ 	.word	0xfffffffe
	.align		4
        /*0010*/ 	.word	0x00000000
	.align		4
        /*0014*/ 	.word	0xfffffffd
	.align		4
        /*0018*/ 	.word	0x00000000
	.align		4
        /*001c*/ 	.word	0xfffffffc


//--------------------- .text._Z15SpMVKernelNaivePfS_S_ii --------------------------
	.section	.text._Z15SpMVKernelNaivePfS_S_ii,"ax",@progbits
	.align	128
        .global         _Z15SpMVKernelNaivePfS_S_ii
        .type           _Z15SpMVKernelNaivePfS_S_ii,@function
        .size           _Z15SpMVKernelNaivePfS_S_ii,(.L_x_8 - _Z15SpMVKernelNaivePfS_S_ii)
        .other          _Z15SpMVKernelNaivePfS_S_ii,@"STO_CUDA_ENTRY STV_DEFAULT"
_Z15SpMVKernelNaivePfS_S_ii:
.text._Z15SpMVKernelNaivePfS_S_ii:
[----:B------:R-:W-:Y:S01]  /*0000*/  LDC R1, c[0x0][0x37c] ;  /* 0x0000df00ff017b82 */ /* 0x000fe20000000800 */
[----:B------:R-:W0:Y:S01]  /*0010*/  S2R R0, SR_CTAID.X ;  /* 0x0000000000007919 */ /* 0x000e220000002500 */
[----:B------:R-:W0:Y:S01]  /*0020*/  LDCU UR4, c[0x0][0x360] ;  /* 0x00006c00ff0477ac */ /* 0x000e220008000800 */
[----:B------:R-:W0:Y:S01]  /*0030*/  S2R R3, SR_TID.X ;  /* 0x0000000000037919 */ /* 0x000e220000002100 */
[----:B------:R-:W1:Y:S01]  /*0040*/  LDCU UR5, c[0x0][0x398] ;  /* 0x00007300ff0577ac */ /* 0x000e620008000800 */
[----:B0-----:R-:W-:-:S05]  /*0050*/  IMAD R0, R0, UR4, R3 ;  /* 0x0000000400007c24 */ /* 0x001fca000f8e0203 */
[----:B-1----:R-:W-:-:S13]  /*0060*/  ISETP.GE.AND P0, PT, R0, UR5, PT ;  /* 0x0000000500007c0c */ /* 0x002fda000bf06270 */
[----:B------:R-:W-:Y:S05]  /*0070*/  @P0 EXIT ;  /* 0x000000000000094d */ /* 0x000fea0003800000 */
[----:B------:R-:W0:Y:S01]  /*0080*/  LDCU UR8, c[0x0][0x39c] ;  /* 0x00007380ff0877ac */ /* 0x000e220008000800 */
[----:B------:R-:W-:Y:S01]  /*0090*/  HFMA2 R15, -RZ, RZ, 0, 0 ;  /* 0x00000000ff0f7431 */ /* 0x000fe200000001ff */
[----:B------:R-:W1:Y:S01]  /*00a0*/  LDCU.64 UR16, c[0x0][0x358] ;  /* 0x00006b00ff1077ac */ /* 0x000e620008000a00 */
[----:B0-----:R-:W-:-:S09]  /*00b0*/  UISETP.GE.AND UP0, UPT, UR8, 0x1, UPT ;  /* 0x000000010800788c */ /* 0x001fd2000bf06270 */
[----:B-1----:R-:W-:Y:S05]  /*00c0*/  BRA.U !UP0, `(.L_x_0) ;  /* 0x0000000908647547 */ /* 0x002fea000b800000 */
[----:B------:R-:W-:Y:S02]  /*00d0*/  UISETP.GE.U32.AND UP1, UPT, UR8, 0x10, UPT ;  /* 0x000000100800788c */ /* 0x000fe4000bf26070 */
[----:B------:R-:W-:Y:S01]  /*00e0*/  IMAD R7, R0, UR8, RZ ;  /* 0x0000000800077c24 */ /* 0x000fe2000f8e02ff */
[----:B------:R-:W-:Y:S01]  /*00f0*/  ULOP3.LUT UR9, UR8, 0xf, URZ, 0xc0, !UPT ;  /* 0x0000000f08097892 */ /* 0x000fe2000f8ec0ff */
[----:B------:R-:W-:Y:S02]  /*0100*/  MOV R15, RZ ;  /* 0x000000ff000f7202 */ /* 0x000fe40000000f00 */
[----:B------:R-:W-:Y:S01]  /*0110*/  MOV R8, RZ ;  /* 0x000000ff00087202 */ /* 0x000fe20000000f00 */
[----:B------:R-:W-:Y:S02]  /*0120*/  UISETP.NE.AND UP0, UPT, UR9, URZ, UPT ;  /* 0x000000ff0900728c */ /* 0x000fe4000bf05270 */
[----:B------:R-:W-:Y:S09]  /*0130*/  BRA.U !UP1, `(.L_x_1) ;  /* 0x0000000509147547 */ /* 0x000ff2000b800000 */
[----:B------:R-:W0:Y:S01]  /*0140*/  LDCU.128 UR12, c[0x0][0x380] ;  /* 0x00007000ff0c77ac */ /* 0x000e220008000c00 */
[----:B------:R-:W-:Y:S02]  /*0150*/  MOV R15, RZ ;  /* 0x000000ff000f7202 */ /* 0x000fe40000000f00 */
[----:B------:R-:W-:Y:S01]  /*0160*/  MOV R6, R7 ;  /* 0x0000000700067202 */ /* 0x000fe20000000f00 */
[----:B------:R-:W-:-:S04]  /*0170*/  ULOP3.LUT UR10, UR8, 0x7ffffff0, URZ, 0xc0, !UPT ;  /* 0x7ffffff0080a7892 */ /* 0x000fc8000f8ec0ff */
[----:B------:R-:W-:Y:S02]  /*0180*/  UIADD3 UR11, UPT, UPT, -UR10, URZ, URZ ;  /* 0x000000ff0a0b7290 */ /* 0x000fe4000fffe1ff */
[----:B------:R-:W-:Y:S01]  /*0190*/  MOV R8, UR10 ;  /* 0x0000000a00087c02 */ /* 0x000fe20008000f00 */
[----:B0-----:R-:W-:Y:S02]  /*01a0*/  UIADD3 UR4, UP2, UPT, UR14, 0x20, URZ ;  /* 0x000000200e047890 */ /* 0x001fe4000ff5e0ff */
[----:B------:R-:W-:Y:S02]  /*01b0*/  UIADD3 UR6, UP1, UPT, UR12, 0x20, URZ ;  /* 0x000000200c067890 */ /* 0x000fe4000ff3e0ff */
[----:B------:R-:W-:Y:S02]  /*01c0*/  UIADD3.X UR5, UPT, UPT, URZ, UR15, URZ, UP2, !UPT ;  /* 0x0000000fff057290 */ /* 0x000fe400097fe4ff */
[----:B------:R-:W-:Y:S01]  /*01d0*/  MOV R2, UR4 ;  /* 0x0000000400027c02 */ /* 0x000fe20008000f00 */
[----:B------:R-:W-:-:S03]  /*01e0*/  UIADD3.X UR7, UPT, UPT, URZ, UR13, URZ, UP1, !UPT ;  /* 0x0000000dff077290 */ /* 0x000fc60008ffe4ff */
[----:B------:R-:W-:-:S09]  /*01f0*/  MOV R3, UR5 ;  /* 0x0000000500037c02 */ /* 0x000fd20008000f00 */
.L_x_2:
[----:B------:R-:W-:Y:S01]  /*0200*/  MOV R4, UR6 ;  /* 0x0000000600047c02 */ /* 0x000fe20008000f00 */
[----:B------:R-:W2:Y:S01]  /*0210*/  LDG.E R17, desc[UR16][R2.64+-0x20] ;  /* 0xffffe01002117981 */ /* 0x000ea2000c1e1900 */
[----:B------:R-:W-:-:S03]  /*0220*/  MOV R5, UR7 ;  /* 0x0000000700057c02 */ /* 0x000fc60008000f00 */
[----:B------:R-:W3:Y:S01]  /*0230*/  LDG.E R25, desc[UR16][R2.64+-0x1c] ;  /* 0xffffe41002197981 */ /* 0x000ee2000c1e1900 */
[----:B------:R-:W-:-:S03]  /*0240*/  IMAD.WIDE R4, R6, 0x4, R4 ;  /* 0x0000000406047825 */ /* 0x000fc600078e0204 */
[----:B------:R-:W4:Y:S04]  /*0250*/  LDG.E R19, desc[UR16][R2.64+-0x18] ;  /* 0xffffe81002137981 */ /* 0x000f28000c1e1900 */
[----:B------:R-:W2:Y:S04]  /*0260*/  LDG.E R16, desc[UR16][R4.64+-0x20] ;  /* 0xffffe01004107981 */ /* 0x000ea8000c1e1900 */
[----:B------:R-:W3:Y:S04]  /*0270*/  LDG.E R18, desc[UR16][R4.64+-0x1c] ;  /* 0xffffe41004127981 */ /* 0x000ee8000c1e1900 */
[----:B------:R-:W4:Y:S04]  /*0280*/  LDG.E R20, desc[UR16][R4.64+-0x18] ;  /* 0xffffe81004147981 */ /* 0x000f28000c1e1900 */
[----:B------:R-:W5:Y:S04]  /*0290*/  LDG.E R22, desc[UR16][R2.64+-0x14] ;  /* 0xffffec1002167981 */ /* 0x000f68000c1e1900 */
        /* <DEDUP_REMOVED lines=8> */
[----:B------:R-:W5:Y:S01]  /*0320*/  LDG.E R14, desc[UR16][R4.64+-0x4] ;  /* 0xfffffc10040e7981 */ /* 0x000f62000c1e1900 */
[----:B--2---:R-:W-:-:S03]  /*0330*/  FFMA R17, R16, R17, R15 ;  /* 0x0000001110117223 */ /* 0x004fc6000000000f */
[----:B------:R-:W2:Y:S04]  /*0340*/  LDG.E R15, desc[UR16][R2.64] ;  /* 0x00000010020f7981 */ /* 0x000ea8000c1e1900 */
[----:B------:R-:W2:Y:S01]  /*0350*/  LDG.E R16, desc[UR16][R4.64] ;  /* 0x0000001004107981 */ /* 0x000ea2000c1e1900 */
[----:B---3--:R-:W-:-:S03]  /*0360*/  FFMA R25, R18, R25, R17 ;  /* 0x0000001912197223 */ /* 0x008fc60000000011 */
[----:B------:R-:W3:Y:S01]  /*0370*/  LDG.E R17, desc[UR16][R2.64+0x4] ;  /* 0x0000041002117981 */ /* 0x000ee2000c1e1900 */
[----:B----4-:R-:W-:-:S03]  /*0380*/  FFMA R26, R20, R19, R25 ;  /* 0x00000013141a7223 */ /* 0x010fc60000000019 */
[----:B------:R-:W3:Y:S04]  /*0390*/  LDG.E R18, desc[UR16][R4.64+0x4] ;  /* 0x0000041004127981 */ /* 0x000ee8000c1e1900 */
[----:B------:R-:W4:Y:S01]  /*03a0*/  LDG.E R20, desc[UR16][R2.64+0x8] ;  /* 0x0000081002147981 */ /* 0x000f22000c1e1900 */
[----:B-----5:R-:W-:-:S03]  /*03b0*/  FFMA R25, R21, R22, R26 ;  /* 0x0000001615197223 */ /* 0x020fc6000000001a */
[----:B------:R-:W4:Y:S04]  /*03c0*/  LDG.E R19, desc[UR16][R4.64+0x8] ;  /* 0x0000081004137981 */ /* 0x000f28000c1e1900 */
[----:B------:R-:W5:Y:S01]  /*03d0*/  LDG.E R22, desc[UR16][R2.64+0xc] ;  /* 0x00000c1002167981 */ /* 0x000f62000c1e1900 */
[----:B------:R-:W-:-:S03]  /*03e0*/  FFMA R25, R24, R23, R25 ;  /* 0x0000001718197223 */ /* 0x000fc60000000019 */
[----:B------:R-:W5:Y:S04]  /*03f0*/  LDG.E R21, desc[UR16][R4.64+0xc] ;  /* 0x00000c1004157981 */ /* 0x000f68000c1e1900 */
[----:B------:R-:W5:Y:S01]  /*0400*/  LDG.E R24, desc[UR16][R2.64+0x10] ;  /* 0x0000101002187981 */ /* 0x000f62000c1e1900 */
[----:B------:R-:W-:-:S03]  /*0410*/  FFMA R25, R10, R9, R25 ;  /* 0x000000090a197223 */ /* 0x000fc60000000019 */
[----:B------:R-:W5:Y:S04]  /*0420*/  LDG.E R23, desc[UR16][R4.64+0x10] ;  /* 0x0000101004177981 */ /* 0x000f68000c1e1900 */
[----:B------:R-:W5:Y:S01]  /*0430*/  LDG.E R10, desc[UR16][R2.64+0x14] ;  /* 0x00001410020a7981 */ /* 0x000f62000c1e1900 */
[----:B------:R-:W-:-:S03]  /*0440*/  FFMA R27, R12, R11, R25 ;  /* 0x0000000b0c1b7223 */ /* 0x000fc60000000019 */
[----:B------:R-:W5:Y:S04]  /*0450*/  LDG.E R9, desc[UR16][R4.64+0x14] ;  /* 0x0000141004097981 */ /* 0x000f68000c1e1900 */
[----:B------:R-:W5:Y:S04]  /*0460*/  LDG.E R11, desc[UR16][R2.64+0x18] ;  /* 0x00001810020b7981 */ /* 0x000f68000c1e1900 */
[----:B------:R-:W5:Y:S04]  /*0470*/  LDG.E R12, desc[UR16][R4.64+0x18] ;  /* 0x00001810040c7981 */ /* 0x000f68000c1e1900 */
[----:B------:R-:W5:Y:S04]  /*0480*/  LDG.E R25, desc[UR16][R4.64+0x1c] ;  /* 0x00001c1004197981 */ /* 0x000f68000c1e1900 */
[----:B------:R0:W5:Y:S01]  /*0490*/  LDG.E R26, desc[UR16][R2.64+0x1c] ;  /* 0x00001c10021a7981 */ /* 0x000162000c1e1900 */
[----:B------:R-:W-:Y:S01]  /*04a0*/  FFMA R13, R14, R13, R27 ;  /* 0x0000000d0e0d7223 */ /* 0x000fe2000000001b */
[----:B------:R-:W-:-:S04]  /*04b0*/  UIADD3 UR11, UPT, UPT, UR11, 0x10, URZ ;  /* 0x000000100b0b7890 */ /* 0x000fc8000fffe0ff */
[----:B------:R-:W-:Y:S01]  /*04c0*/  UISETP.NE.AND UP1, UPT, UR11, URZ, UPT ;  /* 0x000000ff0b00728c */ /* 0x000fe2000bf25270 */
[----:B0-----:R-:W-:Y:S02]  /*04d0*/  IADD3 R2, P0, PT, R2, 0x40, RZ ;  /* 0x0000004002027810 */ /* 0x001fe40007f1e0ff */
[----:B------:R-:W-:Y:S02]  /*04e0*/  IADD3 R6, PT, PT, R6, 0x10, RZ ;  /* 0x0000001006067810 */ /* 0x000fe40007ffe0ff */
[----:B------:R-:W-:Y:S01]  /*04f0*/  IADD3.X R3, PT, PT, RZ, R3, RZ, P0, !PT ;  /* 0x00000003ff037210 */ /* 0x000fe200007fe4ff */
[----:B--2---:R-:W-:-:S04]  /*0500*/  FFMA R13, R16, R15, R13 ;  /* 0x0000000f100d7223 */ /* 0x004fc8000000000d */
[----:B---3--:R-:W-:-:S04]  /*0510*/  FFMA R18, R18, R17, R13 ;  /* 0x0000001112127223 */ /* 0x008fc8000000000d */
[----:B----4-:R-:W-:-:S04]  /*0520*/  FFMA R18, R19, R20, R18 ;  /* 0x0000001413127223 */ /* 0x010fc80000000012 */
[----:B-----5:R-:W-:-:S04]  /*0530*/  FFMA R18, R21, R22, R18 ;  /* 0x0000001615127223 */ /* 0x020fc80000000012 */
[----:B------:R-:W-:-:S04]  /*0540*/  FFMA R18, R23, R24, R18 ;  /* 0x0000001817127223 */ /* 0x000fc80000000012 */
[----:B------:R-:W-:-:S04]  /*0550*/  FFMA R9, R9, R10, R18 ;  /* 0x0000000a09097223 */ /* 0x000fc80000000012 */
[----:B------:R-:W-:-:S04]  /*0560*/  FFMA R12, R12, R11, R9 ;  /* 0x0000000b0c0c7223 */ /* 0x000fc80000000009 */
[----:B------:R-:W-:Y:S01]  /*0570*/  FFMA R15, R25, R26, R12 ;  /* 0x0000001a190f7223 */ /* 0x000fe2000000000c */
[----:B------:R-:W-:Y:S06]  /*0580*/  BRA.U UP1, `(.L_x_2) ;  /* 0xfffffffd011c7547 */ /* 0x000fec000b83ffff */
.L_x_1:
[----:B------:R-:W-:Y:S05]  /*0590*/  BRA.U !UP0, `(.L_x_0) ;  /* 0x0000000508307547 */ /* 0x000fea000b800000 */
[----:B------:R-:W-:Y:S02]  /*05a0*/  UISETP.GE.U32.AND UP0, UPT, UR9, 0x8, UPT ;  /* 0x000000080900788c */ /* 0x000fe4000bf06070 */
[----:B------:R-:W-:-:S04]  /*05b0*/  ULOP3.LUT UR5, UR8, 0x7, URZ, 0xc0, !UPT ;  /* 0x0000000708057892 */ /* 0x000fc8000f8ec0ff */
[----:B------:R-:W-:-:S03]  /*05c0*/  UISETP.NE.AND UP1, UPT, UR5, URZ, UPT ;  /* 0x000000ff0500728c */ /* 0x000fc6000bf25270 */
[----:B------:R-:W-:Y:S08]  /*05d0*/  BRA.U !UP0, `(.L_x_3) ;  /* 0x0000000108787547 */ /* 0x000ff0000b800000 */
[----:B------:R-:W0:Y:S01]  /*05e0*/  LDC.64 R2, c[0x0][0x380] ;  /* 0x0000e000ff027b82 */ /* 0x000e220000000a00 */
[----:B------:R-:W-:-:S07]  /*05f0*/  IADD3 R9, PT, PT, R7, R8, RZ ;  /* 0x0000000807097210 */ /* 0x000fce0007ffe0ff */
[----:B------:R-:W1:Y:S01]  /*0600*/  LDC.64 R4, c[0x0][0x388] ;  /* 0x0000e200ff047b82 */ /* 0x000e620000000a00 */
[----:B0-----:R-:W-:-:S05]  /*0610*/  IMAD.WIDE R2, R9, 0x4, R2 ;  /* 0x0000000409027825 */ /* 0x001fca00078e0202 */
[----:B------:R-:W2:Y:S01]  /*0620*/  LDG.E R10, desc[UR16][R2.64] ;  /* 0x00000010020a7981 */ /* 0x000ea2000c1e1900 */
[----:B-1----:R-:W-:-:S03]  /*0630*/  IMAD.WIDE.U32 R4, R8, 0x4, R4 ;  /* 0x0000000408047825 */ /* 0x002fc600078e0004 */
[----:B------:R-:W3:Y:S04]  /*0640*/  LDG.E R13, desc[UR16][R2.64+0x4] ;  /* 0x00000410020d7981 */ /* 0x000ee8000c1e1900 */
[----:B------:R-:W2:Y:S04]  /*0650*/  LDG.E R11, desc[UR16][R4.64] ;  /* 0x00000010040b7981 */ /* 0x000ea8000c1e1900 */
[----:B------:R-:W3:Y:S04]  /*0660*/  LDG.E R12, desc[UR16][R4.64+0x4] ;  /* 0x00000410040c7981 */ /* 0x000ee8000c1e1900 */
[----:B------:R-:W4:Y:S04]  /*0670*/  LDG.E R17, desc[UR16][R2.64+0x8] ;  /* 0x0000081002117981 */ /* 0x000f28000c1e1900 */
        /* <DEDUP_REMOVED lines=11> */
[----:B------:R-:W-:Y:S01]  /*0730*/  IADD3 R8, PT, PT, R8, 0x8, RZ ;  /* 0x0000000808087810 */ /* 0x000fe20007ffe0ff */
[----:B--2---:R-:W-:-:S04]  /*0740*/  FFMA R10, R10, R11, R15 ;  /* 0x0000000b0a0a7223 */ /* 0x004fc8000000000f */
[----:B---3--:R-:W-:-:S04]  /*0750*/  FFMA R10, R13, R12, R10 ;  /* 0x0000000c0d0a7223 */ /* 0x008fc8000000000a */
[----:B----4-:R-:W-:-:S04]  /*0760*/  FFMA R10, R17, R14, R10 ;  /* 0x0000000e110a7223 */ /* 0x010fc8000000000a */
[----:B-----5:R-:W-:-:S04]  /*0770*/  FFMA R10, R19, R16, R10 ;  /* 0x00000010130a7223 */ /* 0x020fc8000000000a */
[----:B------:R-:W-:-:S04]  /*0780*/  FFMA R10, R21, R18, R10 ;  /* 0x00000012150a7223 */ /* 0x000fc8000000000a */
[----:B------:R-:W-:-:S04]  /*0790*/  FFMA R23, R23, R20, R10 ;  /* 0x0000001417177223 */ /* 0x000fc8000000000a */
[----:B------:R-:W-:-:S04]  /*07a0*/  FFMA R6, R6, R9, R23 ;  /* 0x0000000906067223 */ /* 0x000fc80000000017 */
[----:B------:R-:W-:-:S07]  /*07b0*/  FFMA R15, R25, R22, R6 ;  /* 0x00000016190f7223 */ /* 0x000fce0000000006 */
.L_x_3:
        /* <DEDUP_REMOVED lines=17> */
[----:B------:R-:W5:Y:S01]  /*08d0*/  LDG.E R14, desc[UR16][R4.64+0xc] ;  /* 0x00000c10040e7981 */ /* 0x000f62000c1e1900 */
[----:B------:R-:W-:Y:S01]  /*08e0*/  IADD3 R8, PT, PT, R8, 0x4, RZ ;  /* 0x0000000408087810 */ /* 0x000fe20007ffe0ff */
[----:B--2---:R-:W-:-:S04]  /*08f0*/  FFMA R6, R6, R9, R15 ;  /* 0x0000000906067223 */ /* 0x004fc8000000000f */
[----:B---3--:R-:W-:-:S04]  /*0900*/  FFMA R6, R11, R10, R6 ;  /* 0x0000000a0b067223 */ /* 0x008fc80000000006 */
[----:B----4-:R-:W-:-:S04]  /*0910*/  FFMA R6, R13, R12, R6 ;  /* 0x0000000c0d067223 */ /* 0x010fc80000000006 */
[----:B-----5:R-:W-:-:S07]  /*0920*/  FFMA R15, R17, R14, R6 ;  /* 0x0000000e110f7223 */ /* 0x020fce0000000006 */
.L_x_4:
[----:B------:R-:W-:Y:S05]  /*0930*/  BRA.U !UP1, `(.L_x_0) ;  /* 0x0000000109487547 */ /* 0x000fea000b800000 */
[----:B------:R-:W0:Y:S01]  /*0940*/  LDC.64 R2, c[0x0][0x388] ;  /* 0x0000e200ff027b82 */ /* 0x000e220000000a00 */
[----:B------:R-:W-:Y:S01]  /*0950*/  IADD3 R7, PT, PT, R7, R8, RZ ;  /* 0x0000000807077210 */ /* 0x000fe20007ffe0ff */
[----:B------:R-:W-:-:S06]  /*0960*/  UIADD3 UR4, UPT, UPT, -UR4, URZ, URZ ;  /* 0x000000ff04047290 */ /* 0x000fcc000fffe1ff */
[----:B------:R-:W1:Y:S01]  /*0970*/  LDC.64 R10, c[0x0][0x380] ;  /* 0x0000e000ff0a7b82 */ /* 0x000e620000000a00 */
[----:B0-----:R-:W-:-:S03]  /*0980*/  IMAD.WIDE.U32 R2, R8, 0x4, R2 ;  /* 0x0000000408027825 */ /* 0x001fc600078e0002 */
[----:B------:R-:W-:Y:S02]  /*0990*/  MOV R6, R2 ;  /* 0x0000000200067202 */ /* 0x000fe40000000f00 */
[----:B------:R-:W-:-:S07]  /*09a0*/  MOV R5, R3 ;  /* 0x0000000300057202 */ /* 0x000fce0000000f00 */
.L_x_5:
[----:B-1----:R-:W-:Y:S01]  /*09b0*/  IMAD.WIDE R2, R7, 0x4, R10 ;  /* 0x0000000407027825 */ /* 0x002fe200078e020a */
[----:B------:R-:W-:-:S05]  /*09c0*/  MOV R4, R6 ;  /* 0x0000000600047202 */ /* 0x000fca0000000f00 */
[----:B------:R-:W2:Y:S04]  /*09d0*/  LDG.E R2, desc[UR16][R2.64] ;  /* 0x0000001002027981 */ /* 0x000ea8000c1e1900 */
[----:B------:R0:W2:Y:S01]  /*09e0*/  LDG.E R4, desc[UR16][R4.64] ;  /* 0x0000001004047981 */ /* 0x0000a2000c1e1900 */
[----:B------:R-:W-:Y:S01]  /*09f0*/  UIADD3 UR4, UPT, UPT, UR4, 0x1, URZ ;  /* 0x0000000104047890 */ /* 0x000fe2000fffe0ff */
[----:B------:R-:W-:Y:S02]  /*0a00*/  IADD3 R6, P0, PT, R6, 0x4, RZ ;  /* 0x0000000406067810 */ /* 0x000fe40007f1e0ff */
[----:B------:R-:W-:Y:S01]  /*0a10*/  IADD3 R7, PT, PT, R7, 0x1, RZ ;  /* 0x0000000107077810 */ /* 0x000fe20007ffe0ff */
[----:B------:R-:W-:Y:S01]  /*0a20*/  UISETP.NE.AND UP0, UPT, UR4, URZ, UPT ;  /* 0x000000ff0400728c */ /* 0x000fe2000bf05270 */
[----:B0-----:R-:W-:Y:S01]  /*0a30*/  IADD3.X R5, PT, PT, RZ, R5, RZ, P0, !PT ;  /* 0x00000005ff057210 */ /* 0x001fe200007fe4ff */
[----:B--2---:R-:W-:-:S07]  /*0a40*/  FFMA R15, R2, R4, R15 ;  /* 0x00000004020f7223 */ /* 0x004fce000000000f */
[----:B------:R-:W-:Y:S05]  /*0a50*/  BRA.U UP0, `(.L_x_5) ;  /* 0xfffffffd00d47547 */ /* 0x000fea000b83ffff */
.L_x_0:
[----:B------:R-:W0:Y:S02]  /*0a60*/  LDC.64 R2, c[0x0][0x390] ;  /* 0x0000e400ff027b82 */ /* 0x000e240000000a00 */
[----:B0-----:R-:W-:-:S05]  /*0a70*/  IMAD.WIDE R2, R0, 0x4, R2 ;  /* 0x0000000400027825 */ /* 0x001fca00078e0202 */
[----:B------:R-:W-:Y:S01]  /*0a80*/  STG.E desc[UR16][R2.64], R15 ;  /* 0x0000000f02007986 */ /* 0x000fe2000c101910 */
[----:B------:R-:W-:Y:S05]  /*0a90*/  EXIT ;  /* 0x000000000000794d */ /* 0x000fea0003800000 */
.L_x_6:
[----:B------:R-:W-:-:S00]  /*0aa0*/  BRA `(.L_x_6) ;  /* 0xfffffffc00fc7947 */ /* 0x000fc0000383ffff */
[----:B------:R-:W-:-:S00]  /*0ab0*/  NOP ;  /* 0x0000000000007918 */ /* 0x000fc00000000000 */
        /* <DEDUP_REMOVED lines=12> */
.L_x_8:


//--------------------- .text._Z13SpMVKernelCOOPiS_PfS0_S0_i --------------------------
	.section	.text._Z13SpMVKernelCOOPiS_PfS0_S0_i,"ax",@progbits
	.align	128
        .global         _Z13SpMVKernelCOOPiS_PfS0_S0_i
        .type           _Z13SpMVKernelCOOPiS_PfS0_S0_i,@function
        .size           _Z13SpMVKernelCOOPiS_PfS0_S0_i,(.L_x_9 - _Z13SpMVKernelCOOPiS_PfS0_S0_i)
        .other          _Z13SpMVKernelCOOPiS_PfS0_S0_i,@"STO_CUDA_ENTRY STV_DEFAULT"
_Z13SpMVKernelCOOPiS_PfS0_S0_i:
.text._Z13SpMVKernelCOOPiS_PfS0_S0_i:
        /* <DEDUP_REMOVED lines=8> */
[----:B------:R-:W0:Y:S01]  /*0080*/  LDC.64 R4, c[0x0][0x388] ;  /* 0x0000e200ff047b82 */ /* 0x000e220000000a00 */
[----:B------:R-:W1:Y:S07]  /*0090*/  LDCU.64 UR4, c[0x0][0x358] ;  /* 0x00006b00ff0477ac */ /* 0x000e6e0008000a00 */
[----:B------:R-:W2:Y:S08]  /*00a0*/  LDC.64 R2, c[0x0][0x380] ;  /* 0x0000e000ff027b82 */ /* 0x000eb00000000a00 */
[----:B------:R-:W3:Y:S01]  /*00b0*/  LDC.64 R6, c[0x0][0x390] ;  /* 0x0000e400ff067b82 */ /* 0x000ee20000000a00 */
[----:B0-----:R-:W-:-:S07]  /*00c0*/  IMAD.WIDE R4, R11, 0x4, R4 ;  /* 0x000000040b047825 */ /* 0x001fce00078e0204 */
[----:B------:R-:W0:Y:S01]  /*00d0*/  LDC.64 R8, c[0x0][0x398] ;  /* 0x0000e600ff087b82 */ /* 0x000e220000000a00 */
[----:B-1----:R-:W0:Y:S01]  /*00e0*/  LDG.E R5, desc[UR4][R4.64] ;  /* 0x0000000404057981 */ /* 0x002e22000c1e1900 */
[----:B--2---:R-:W-:-:S06]  /*00f0*/  IMAD.WIDE R2, R11, 0x4, R2 ;  /* 0x000000040b027825 */ /* 0x004fcc00078e0202 */
[----:B------:R-:W2:Y:S01]  /*0100*/  LDG.E R3, desc[UR4][R2.64] ;  /* 0x0000000402037981 */ /* 0x000ea2000c1e1900 */
[----:B---3--:R-:W-:Y:S02]  /*0110*/  IMAD.WIDE R6, R11, 0x4, R6 ;  /* 0x000000040b067825 */ /* 0x008fe400078e0206 */
[----:B------:R-:W2:Y:S04]  /*0120*/  LDC.64 R10, c[0x0][0x3a0] ;  /* 0x0000e800ff0a7b82 */ /* 0x000ea80000000a00 */
[----:B------:R-:W3:Y:S01]  /*0130*/  LDG.E R6, desc[UR4][R6.64] ;  /* 0x0000000406067981 */ /* 0x000ee2000c1e1900 */
[----:B0-----:R-:W-:-:S06]  /*0140*/  IMAD.WIDE R8, R5, 0x4, R8 ;  /* 0x0000000405087825 */ /* 0x001fcc00078e0208 */
[----:B------:R-:W3:Y:S01]  /*0150*/  LDG.E R9, desc[UR4][R8.64] ;  /* 0x0000000408097981 */ /* 0x000ee2000c1e1900 */
[----:B--2---:R-:W-:-:S04]  /*0160*/  IMAD.WIDE R4, R3, 0x4, R10 ;  /* 0x0000000403047825 */ /* 0x004fc800078e020a */
[----:B---3--:R-:W-:-:S05]  /*0170*/  FMUL R11, R6, R9 ;  /* 0x00000009060b7220 */ /* 0x008fca0000400000 */
[----:B------:R-:W-:Y:S01]  /*0180*/  REDG.E.ADD.F32.FTZ.RN.STRONG.GPU desc[UR4][R4.64], R11 ;  /* 0x0000000b040079a6 */ /* 0x000fe2000c12f304 */
[----:B------:R-:W-:Y:S05]  /*0190*/  EXIT ;  /* 0x000000000000794d */ /* 0x000fea0003800000 */
.L_x_7:
        /* <DEDUP_REMOVED lines=14> */
.L_x_9:


//--------------------- .nv.shared.reserved.0     --------------------------
	.section	.nv.shared.reserved.0,"aw",@nobits
	.weak		__nv_reservedSMEM_offset_0_alias
	.size		__nv_reservedSMEM_offset_0_alias, 0, 64
	.other		__nv_reservedSMEM_offset_0_alias,@"STO_CUDA_RESERVED_SHARED STV_DEFAULT"
__nv_reservedSMEM_offset_0_alias:
	.zero		0
	.zero		64


//--------------------- .nv.constant0._Z15SpMVKernelNaivePfS_S_ii --------------------------
	.section	.nv.constant0._Z15SpMVKernelNaivePfS_S_ii,"a",@progbits
	.sectionflags	@""
	.align	4
.nv.constant0._Z15SpMVKernelNaivePfS_S_ii:
	.zero		928


//--------------------- .nv.constant0._Z13SpMVKernelCOOPiS_PfS0_S0_i --------------------------
	.section	.nv.constant0._Z13SpMVKernelCOOPiS_PfS0_S0_i,"a",@progbits
	.sectionflags	@""
	.align	4
.nv.constant0._Z13SpMVKernelCOOPiS_PfS0_S0_i:
	.zero		940


//--------------------- SYMBOLS --------------------------

	.type		.nv.reservedSmem.offset0,@object
	.size		.nv.reservedSmem.offset0,0x4
